//
// Generated by NVIDIA NVVM Compiler
//
// Compiler Build ID: CL-36424714
// Cuda compilation tools, release 13.0, V13.0.88
// Based on NVVM 20.0.0
//

.version 9.0
.target sm_100
.address_size 64

	// .globl	_Z15isin_mandelbrotPiPh

.visible .entry _Z15isin_mandelbrotPiPh(
	.param .u64 .ptr .align 1 _Z15isin_mandelbrotPiPh_param_0,
	.param .u64 .ptr .align 1 _Z15isin_mandelbrotPiPh_param_1
)
{
	.reg .pred 	%p<8>;
	.reg .b16 	%rs<18>;
	.reg .b32 	%r<16>;
	.reg .b32 	%f<16>;
	.reg .b64 	%rd<9>;
	.reg .b64 	%fd<9>;

	ld.param.u64 	%rd1, [_Z15isin_mandelbrotPiPh_param_0];
	ld.param.u64 	%rd2, [_Z15isin_mandelbrotPiPh_param_1];
	mov.u32 	%r6, %ctaid.y;
	mov.u32 	%r7, %ntid.y;
	mov.u32 	%r8, %tid.y;
	mad.lo.s32 	%r1, %r6, %r7, %r8;
	mov.u32 	%r9, %ctaid.x;
	mov.u32 	%r10, %ntid.x;
	mov.u32 	%r11, %tid.x;
	mad.lo.s32 	%r2, %r9, %r10, %r11;
	cvt.rn.f64.s32 	%fd1, %r2;
	mul.f64 	%fd2, %fd1, 0d4008000000000000;
	div.rn.f64 	%fd3, %fd2, 0d40900C0000000000;
	add.f64 	%fd4, %fd3, 0dC000000000000000;
	cvt.rn.f32.f64 	%f1, %fd4;
	cvt.rn.f64.u32 	%fd5, %r1;
	mul.f64 	%fd6, %fd5, 0dC004000000000000;
	div.rn.f64 	%fd7, %fd6, 0d4088000000000000;
	add.f64 	%fd8, %fd7, 0d3FF4000000000000;
	cvt.rn.f32.f64 	%f2, %fd8;
	mov.b32 	%r15, 0;
	mov.f32 	%f14, 0f00000000;
	mov.f32 	%f15, %f14;
$L__BB0_1:
	mul.f32 	%f8, %f15, %f15;
	mul.f32 	%f9, %f14, %f14;
	sub.f32 	%f10, %f8, %f9;
	add.f32 	%f5, %f10, %f1;
	add.f32 	%f11, %f15, %f15;
	fma.rn.f32 	%f14, %f11, %f14, %f2;
	add.f32 	%f12, %f8, %f9;
	add.s32 	%r4, %r15, 1;
	setp.lt.u32 	%p1, %r15, 2999;
	setp.lt.f32 	%p2, %f12, 0f40800000;
	and.pred  	%p3, %p1, %p2;
	mov.f32 	%f15, %f5;
	mov.u32 	%r15, %r4;
	@%p3 bra 	$L__BB0_1;
	setp.gt.u32 	%p4, %r1, 767;
	setp.gt.s32 	%p5, %r2, 1026;
	or.pred  	%p6, %p4, %p5;
	@%p6 bra 	$L__BB0_4;
	mad.lo.s32 	%r12, %r1, 1027, %r2;
	setp.eq.s32 	%p7, %r4, 3000;
	selp.b32 	%r13, 0, %r4, %p7;
	cvta.to.global.u64 	%rd3, %rd1;
	mul.wide.s32 	%rd4, %r12, 4;
	add.s64 	%rd5, %rd3, %rd4;
	st.global.u32 	[%rd5], %r13;
	mul.lo.s32 	%r14, %r12, 3;
	cvt.u16.u32 	%rs1, %r13;
	add.s16 	%rs2, %rs1, 10;
	cvt.s64.s32 	%rd6, %r14;
	cvta.to.global.u64 	%rd7, %rd2;
	add.s64 	%rd8, %rd7, %rd6;
	st.global.u8 	[%rd8], %rs2;
	add.s16 	%rs3, %rs1, 100;
	mul.hi.u16 	%rs4, %rs3, -7281;
	shr.u16 	%rs5, %rs4, 3;
	mul.lo.s16 	%rs6, %rs5, 9;
	sub.s16 	%rs7, %rs3, %rs6;
	mul.lo.s16 	%rs8, %rs7, 28;
	st.global.u8 	[%rd8+1], %rs8;
	add.s16 	%rs9, %rs1, 234;
	mul.hi.u16 	%rs10, %rs9, 9363;
	sub.s16 	%rs11, %rs9, %rs10;
	shr.u16 	%rs12, %rs11, 1;
	add.s16 	%rs13, %rs12, %rs10;
	shr.u16 	%rs14, %rs13, 2;
	mul.lo.s16 	%rs15, %rs14, 7;
	sub.s16 	%rs16, %rs9, %rs15;
	mul.lo.s16 	%rs17, %rs16, 36;
	st.global.u8 	[%rd8+2], %rs17;
$L__BB0_4:
	ret;

}


// ===== COMPILED SASS (sm_100) =====

	.target	sm_100

	.elftype	@"ET_EXEC"


//--------------------- .note.nv.tkinfo           --------------------------
	.section	.note.nv.tkinfo,"",@"SHT_NOTE"
	.sectionflags	@"SHF_NOTE_NV_TKINFO"
	.tkinfo
        /*0018*/ 	.word	0x00000002
        /*0030*/ 	.string	""
        /*0030*/ 	.string	"ptxas"
        /*0030*/ 	.string	"Cuda compilation tools, release 13.0, V13.0.88"
        /*0030*/ 	.string	"Build cuda_13.0.r13.0/compiler.36424714_0"
        /*0030*/ 	.string	"-arch sm_100 -m 64 "



//--------------------- .note.nv.cuinfo           --------------------------
	.section	.note.nv.cuinfo,"",@"SHT_NOTE"
	.sectionflags	@"SHF_NOTE_NV_CUINFO"
        /*0018*/ 	.short	0x0002
        /*001a*/ 	.short	0x0064
        /*001c*/ 	.short	0x0082
	.zero		2


//--------------------- .nv.info                  --------------------------
	.section	.nv.info,"",@"SHT_CUDA_INFO"
	.align	4


	//----- nvinfo : EIATTR_REGCOUNT
	.align		4
        /*0000*/ 	.byte	0x04, 0x2f
        /*0002*/ 	.short	(.L_1 - .L_0)
	.align		4
.L_0:
        /*0004*/ 	.word	index@(_Z15isin_mandelbrotPiPh)
        /*0008*/ 	.word	0x0000001b


	//----- nvinfo : EIATTR_FRAME_SIZE
	.align		4
.L_1:
        /*000c*/ 	.byte	0x04, 0x11
        /*000e*/ 	.short	(.L_3 - .L_2)
	.align		4
.L_2:
        /*0010*/ 	.word	index@($__internal_0_$__cuda_sm20_div_rn_f64_full)
        /*0014*/ 	.word	0x00000000


	//----- nvinfo : EIATTR_FRAME_SIZE
	.align		4
.L_3:
        /*0018*/ 	.byte	0x04, 0x11
        /*001a*/ 	.short	(.L_5 - .L_4)
	.align		4
.L_4:
        /*001c*/ 	.word	index@(_Z15isin_mandelbrotPiPh)
        /*0020*/ 	.word	0x00000000


	//----- nvinfo : EIATTR_MIN_STACK_SIZE
	.align		4
.L_5:
        /*0024*/ 	.byte	0x04, 0x12
        /*0026*/ 	.short	(.L_7 - .L_6)
	.align		4
.L_6:
        /*0028*/ 	.word	index@(_Z15isin_mandelbrotPiPh)
        /*002c*/ 	.word	0x00000000
.L_7:


//--------------------- .nv.compat                --------------------------
	.section	.nv.compat,"",@"SHT_CUDA_COMPAT_INFO"
	.align	4
        /*0000*/ 	.byte	0x02, 0x09, 0x00, 0x00, 0x02, 0x02, 0x01, 0x00, 0x02, 0x05, 0x05, 0x00, 0x03, 0x07, 0x01, 0x01
        /*0010*/ 	.byte	0x02, 0x03, 0x00, 0x00, 0x02, 0x06, 0x01, 0x00, 0x04, 0x0b, 0x08, 0x00, 0x01, 0x00, 0x00, 0x00
        /*0020*/ 	.byte	0x00, 0x00, 0x00, 0x00


//--------------------- .nv.info._Z15isin_mandelbrotPiPh --------------------------
	.section	.nv.info._Z15isin_mandelbrotPiPh,"",@"SHT_CUDA_INFO"
	.sectionflags	@""
	.align	4


	//----- nvinfo : EIATTR_CUDA_API_VERSION
	.align		4
        /*0000*/ 	.byte	0x04, 0x37
        /*0002*/ 	.short	(.L_9 - .L_8)
.L_8:
        /*0004*/ 	.word	0x00000082


	//----- nvinfo : EIATTR_KPARAM_INFO
	.align		4
.L_9:
        /*0008*/ 	.byte	0x04, 0x17
        /*000a*/ 	.short	(.L_11 - .L_10)
.L_10:
        /*000c*/ 	.word	0x00000000
        /*0010*/ 	.short	0x0001
        /*0012*/ 	.short	0x0008
        /*0014*/ 	.byte	0x00, 0xf5, 0x21, 0x00


	//----- nvinfo : EIATTR_KPARAM_INFO
	.align		4
.L_11:
        /*0018*/ 	.byte	0x04, 0x17
        /*001a*/ 	.short	(.L_13 - .L_12)
.L_12:
        /*001c*/ 	.word	0x00000000
        /*0020*/ 	.short	0x0000
        /*0022*/ 	.short	0x0000
        /*0024*/ 	.byte	0x00, 0xf5, 0x21, 0x00


	//----- nvinfo : EIATTR_SPARSE_MMA_MASK
	.align		4
.L_13:
        /*0028*/ 	.byte	0x03, 0x50
        /*002a*/ 	.short	0x0000


	//----- nvinfo : EIATTR_MAXREG_COUNT
	.align		4
        /*002c*/ 	.byte	0x03, 0x1b
        /*002e*/ 	.short	0x00ff


	//----- nvinfo : EIATTR_MERCURY_ISA_VERSION
	.align		4
        /*0030*/ 	.byte	0x03, 0x5f
        /*0032*/ 	.short	0x0101


	//----- nvinfo : EIATTR_VRC_CTA_INIT_COUNT
	.align		4
        /*0034*/ 	.byte	0x02, 0x4a
	.zero		1
	.zero		1


	//----- nvinfo : EIATTR_EXIT_INSTR_OFFSETS
	.align		4
        /*0038*/ 	.byte	0x04, 0x1c
        /*003a*/ 	.short	(.L_15 - .L_14)


	//   ....[0]....
.L_14:
        /*003c*/ 	.word	0x00000520


	//   ....[1]....
        /*0040*/ 	.word	0x000007f0


	//----- nvinfo : EIATTR_CRS_STACK_SIZE
	.align		4
.L_15:
        /*0044*/ 	.byte	0x04, 0x1e
        /*0046*/ 	.short	(.L_17 - .L_16)
.L_16:
        /*0048*/ 	.word	0x00000000


	//----- nvinfo : EIATTR_CBANK_PARAM_SIZE
	.align		4
.L_17:
        /*004c*/ 	.byte	0x03, 0x19
        /*004e*/ 	.short	0x0010


	//----- nvinfo : EIATTR_PARAM_CBANK
	.align		4
        /*0050*/ 	.byte	0x04, 0x0a
        /*0052*/ 	.short	(.L_19 - .L_18)
	.align		4
.L_18:
        /*0054*/ 	.word	index@(.nv.constant0._Z15isin_mandelbrotPiPh)
        /*0058*/ 	.short	0x0380
        /*005a*/ 	.short	0x0010


	//----- nvinfo : EIATTR_SW_WAR
	.align		4
.L_19:
        /*005c*/ 	.byte	0x04, 0x36
        /*005e*/ 	.short	(.L_21 - .L_20)
.L_20:
        /*0060*/ 	.word	0x00000008
.L_21:


//--------------------- .nv.callgraph             --------------------------
	.section	.nv.callgraph,"",@"SHT_CUDA_CALLGRAPH"
	.align	4
	.sectionentsize	8
	.align		4
        /*0000*/ 	.word	0x00000000
	.align		4
        /*0004*/ 	.word	0xffffffff
	.align		4
        /*0008*/ 	.word	0x00000000
	.align		4
        /*000c*/ 	.word	0xfffffffe
	.align		4
        /*0010*/ 	.word	0x00000000
	.align		4
        /*0014*/ 	.word	0xfffffffd
	.align		4
        /*0018*/ 	.word	0x00000000
	.align		4
        /*001c*/ 	.word	0xfffffffc


//--------------------- .text._Z15isin_mandelbrotPiPh --------------------------
	.section	.text._Z15isin_mandelbrotPiPh,"ax",@progbits
	.align	128
        .global         _Z15isin_mandelbrotPiPh
        .type           _Z15isin_mandelbrotPiPh,@function
        .size           _Z15isin_mandelbrotPiPh,(.L_x_12 - _Z15isin_mandelbrotPiPh)
        .other          _Z15isin_mandelbrotPiPh,@"STO_CUDA_ENTRY STV_DEFAULT"
_Z15isin_mandelbrotPiPh:
.text._Z15isin_mandelbrotPiPh:
[----:B------:R-:W-:Y:S01]  /*0000*/  LDC R1, c[0x0][0x37c] ;  /* 0x0000df00ff017b82 */ /* 0x000fe20000000800 */
[----:B------:R-:W0:Y:S01]  /*0010*/  S2R R13, SR_TID.X ;  /* 0x00000000000d7919 */ /* 0x000e220000002100 */
[----:B------:R-:W1:Y:S06]  /*0020*/  MUFU.RCP64H R5, 1027 ;  /* 0x40900c0000057908 */ /* 0x000e6c0000001800 */
[----:B------:R-:W2:Y:S01]  /*0030*/  LDC R11, c[0x0][0x364] ;  /* 0x0000d900ff0b7b82 */ /* 0x000ea20000000800 */
[----:B------:R-:W-:Y:S01]  /*0040*/  IMAD.MOV.U32 R8, RZ, RZ, 0x0 ;  /* 0x00000000ff087424 */ /* 0x000fe200078e00ff */
[----:B------:R-:W2:Y:S01]  /*0050*/  S2R R10, SR_TID.Y ;  /* 0x00000000000a7919 */ /* 0x000ea20000002200 */
[----:B------:R-:W-:Y:S01]  /*0060*/  IMAD.MOV.U32 R9, RZ, RZ, 0x40900c00 ;  /* 0x40900c00ff097424 */ /* 0x000fe200078e00ff */
[----:B------:R-:W-:Y:S01]  /*0070*/  BSSY.RECONVERGENT B0, `(.L_x_0) ;  /* 0x000001b000007945 */ /* 0x000fe20003800200 */
[----:B------:R-:W-:-:S03]  /*0080*/  IMAD.MOV.U32 R4, RZ, RZ, 0x1 ;  /* 0x00000001ff047424 */ /* 0x000fc600078e00ff */
[----:B------:R-:W0:Y:S08]  /*0090*/  S2UR UR4, SR_CTAID.X ;  /* 0x00000000000479c3 */ /* 0x000e300000002500 */
[----:B------:R-:W0:Y:S01]  /*00a0*/  LDC R0, c[0x0][0x360] ;  /* 0x0000d800ff007b82 */ /* 0x000e220000000800 */
[----:B-1----:R-:W-:-:S08]  /*00b0*/  DFMA R2, R4, -R8, 1 ;  /* 0x3ff000000402742b */ /* 0x002fd00000000808 */
[----:B------:R-:W-:-:S08]  /*00c0*/  DFMA R6, R2, R2, R2 ;  /* 0x000000020206722b */ /* 0x000fd00000000002 */
[----:B------:R-:W-:Y:S01]  /*00d0*/  DFMA R6, R4, R6, R4 ;  /* 0x000000060406722b */ /* 0x000fe20000000004 */
[----:B0-----:R-:W-:-:S07]  /*00e0*/  IMAD R0, R0, UR4, R13 ;  /* 0x0000000400007c24 */ /* 0x001fce000f8e020d */
[C---:B------:R-:W-:Y:S01]  /*00f0*/  DFMA R8, R6.reuse, -R8, 1 ;  /* 0x3ff000000608742b */ /* 0x040fe20000000808 */
[----:B------:R-:W2:Y:S01]  /*0100*/  S2UR UR4, SR_CTAID.Y ;  /* 0x00000000000479c3 */ /* 0x000ea20000002600 */
[----:B------:R-:W0:Y:S06]  /*0110*/  I2F.F64 R2, R0 ;  /* 0x0000000000027312 */ /* 0x000e2c0000201c00 */
[----:B------:R-:W-:Y:S02]  /*0120*/  DFMA R8, R6, R8, R6 ;  /* 0x000000080608722b */ /* 0x000fe40000000006 */
[----:B0-----:R-:W-:Y:S01]  /*0130*/  DMUL R4, R2, 3 ;  /* 0x4008000002047828 */ /* 0x001fe20000000000 */
[----:B--2---:R-:W-:-:S07]  /*0140*/  IMAD R11, R11, UR4, R10 ;  /* 0x000000040b0b7c24 */ /* 0x004fce000f8e020a */
[----:B------:R-:W-:Y:S01]  /*0150*/  DMUL R2, R4, R8 ;  /* 0x0000000804027228 */ /* 0x000fe20000000000 */
[----:B------:R-:W-:Y:S01]  /*0160*/  UMOV UR4, URZ ;  /* 0x000000ff00047c82 */ /* 0x000fe20008000000 */
[----:B------:R-:W-:-:S06]  /*0170*/  FSETP.GEU.AND P1, PT, |R5|, 6.5827683646048100446e-37, PT ;  /* 0x036000000500780b */ /* 0x000fcc0003f2e200 */
[----:B------:R-:W-:-:S08]  /*0180*/  DFMA R6, R2, -1027, R4 ;  /* 0xc0900c000206782b */ /* 0x000fd00000000004 */
[----:B------:R-:W-:-:S10]  /*0190*/  DFMA R2, R8, R6, R2 ;  /* 0x000000060802722b */ /* 0x000fd40000000002 */
[----:B------:R-:W-:-:S05]  /*01a0*/  FFMA R6, RZ, 4.50146484375, R3 ;  /* 0x40900c00ff067823 */ /* 0x000fca0000000003 */
[----:B------:R-:W-:-:S13]  /*01b0*/  FSETP.GT.AND P0, PT, |R6|, 1.469367938527859385e-39, PT ;  /* 0x001000000600780b */ /* 0x000fda0003f04200 */
[----:B------:R-:W-:Y:S05]  /*01c0*/  @P0 BRA P1, `(.L_x_1) ;  /* 0x0000000000140947 */ /* 0x000fea0000800000 */
[----:B------:R-:W-:Y:S01]  /*01d0*/  IMAD.MOV.U32 R9, RZ, RZ, R5 ;  /* 0x000000ffff097224 */ /* 0x000fe200078e0005 */
[----:B------:R-:W-:Y:S01]  /*01e0*/  MOV R12, 0x220 ;  /* 0x00000220000c7802 */ /* 0x000fe20000000f00 */
[----:B------:R-:W-:Y:S02]  /*01f0*/  IMAD.MOV.U32 R8, RZ, RZ, R4 ;  /* 0x000000ffff087224 */ /* 0x000fe400078e0004 */
[----:B------:R-:W-:-:S07]  /*0200*/  IMAD.MOV.U32 R5, RZ, RZ, 0x40900c00 ;  /* 0x40900c00ff057424 */ /* 0x000fce00078e00ff */
[----:B------:R-:W-:Y:S05]  /*0210*/  CALL.REL.NOINC `($__internal_0_$__cuda_sm20_div_rn_f64_full) ;  /* 0x0000000400787944 */ /* 0x000fea0003c00000 */
.L_x_1:
[----:B------:R-:W-:Y:S05]  /*0220*/  BSYNC.RECONVERGENT B0 ;  /* 0x0000000000007941 */ /* 0x000fea0003800200 */
.L_x_0:
[----:B------:R-:W0:Y:S01]  /*0230*/  MUFU.RCP64H R7, 768 ;  /* 0x4088000000077908 */ /* 0x000e220000001800 */
[----:B------:R-:W-:Y:S01]  /*0240*/  IMAD.MOV.U32 R12, RZ, RZ, 0x0 ;  /* 0x00000000ff0c7424 */ /* 0x000fe200078e00ff */
[----:B------:R-:W-:Y:S01]  /*0250*/  DADD R2, R2, -2 ;  /* 0xc000000002027429 */ /* 0x000fe20000000000 */
[----:B------:R-:W-:Y:S01]  /*0260*/  IMAD.MOV.U32 R13, RZ, RZ, 0x40880000 ;  /* 0x40880000ff0d7424 */ /* 0x000fe200078e00ff */
[----:B------:R-:W-:Y:S01]  /*0270*/  BSSY.RECONVERGENT B0, `(.L_x_2) ;  /* 0x0000018000007945 */ /* 0x000fe20003800200 */
[----:B------:R-:W-:-:S03]  /*0280*/  IMAD.MOV.U32 R6, RZ, RZ, 0x1 ;  /* 0x00000001ff067424 */ /* 0x000fc600078e00ff */
[----:B------:R-:W-:Y:S03]  /*0290*/  F2F.F32.F64 R10, R2 ;  /* 0x00000002000a7310 */ /* 0x000fe60000301000 */
[----:B0-----:R-:W-:-:S08]  /*02a0*/  DFMA R4, R6, -R12, 1 ;  /* 0x3ff000000604742b */ /* 0x001fd0000000080c */
[----:B------:R-:W-:Y:S02]  /*02b0*/  DFMA R8, R4, R4, R4 ;  /* 0x000000040408722b */ /* 0x000fe40000000004 */
[----:B------:R-:W0:Y:S06]  /*02c0*/  I2F.F64.U32 R4, R11 ;  /* 0x0000000b00047312 */ /* 0x000e2c0000201800 */
[----:B------:R-:W-:-:S08]  /*02d0*/  DFMA R8, R6, R8, R6 ;  /* 0x000000080608722b */ /* 0x000fd00000000006 */
[----:B------:R-:W-:Y:S02]  /*02e0*/  DFMA R12, R8, -R12, 1 ;  /* 0x3ff00000080c742b */ /* 0x000fe4000000080c */
[----:B0-----:R-:W-:-:S06]  /*02f0*/  DMUL R6, R4, -2.5 ;  /* 0xc004000004067828 */ /* 0x001fcc0000000000 */
[----:B------:R-:W-:-:S04]  /*0300*/  DFMA R12, R8, R12, R8 ;  /* 0x0000000c080c722b */ /* 0x000fc80000000008 */
[----:B------:R-:W-:-:S04]  /*0310*/  FSETP.GEU.AND P1, PT, |R7|, 6.5827683646048100446e-37, PT ;  /* 0x036000000700780b */ /* 0x000fc80003f2e200 */
[----:B------:R-:W-:-:S08]  /*0320*/  DMUL R4, R6, R12 ;  /* 0x0000000c06047228 */ /* 0x000fd00000000000 */
[----:B------:R-:W-:-:S08]  /*0330*/  DFMA R8, R4, -768, R6 ;  /* 0xc08800000408782b */ /* 0x000fd00000000006 */
[----:B------:R-:W-:-:S10]  /*0340*/  DFMA R4, R12, R8, R4 ;  /* 0x000000080c04722b */ /* 0x000fd40000000004 */
[----:B------:R-:W-:-:S05]  /*0350*/  FFMA R8, RZ, 4.25, R5 ;  /* 0x40880000ff087823 */ /* 0x000fca0000000005 */
[----:B------:R-:W-:-:S13]  /*0360*/  FSETP.GT.AND P0, PT, |R8|, 1.469367938527859385e-39, PT ;  /* 0x001000000800780b */ /* 0x000fda0003f04200 */
[----:B------:R-:W-:Y:S05]  /*0370*/  @P0 BRA P1, `(.L_x_3) ;  /* 0x00000000001c0947 */ /* 0x000fea0000800000 */
[----:B------:R-:W-:Y:S01]  /*0380*/  IMAD.MOV.U32 R8, RZ, RZ, R6 ;  /* 0x000000ffff087224 */ /* 0x000fe200078e0006 */
[----:B------:R-:W-:Y:S01]  /*0390*/  MOV R12, 0x3d0 ;  /* 0x000003d0000c7802 */ /* 0x000fe20000000f00 */
[----:B------:R-:W-:Y:S02]  /*03a0*/  IMAD.MOV.U32 R9, RZ, RZ, R7 ;  /* 0x000000ffff097224 */ /* 0x000fe400078e0007 */
[----:B------:R-:W-:-:S07]  /*03b0*/  IMAD.MOV.U32 R5, RZ, RZ, 0x40880000 ;  /* 0x40880000ff057424 */ /* 0x000fce00078e00ff */
[----:B------:R-:W-:Y:S05]  /*03c0*/  CALL.REL.NOINC `($__internal_0_$__cuda_sm20_div_rn_f64_full) ;  /* 0x00000004000c7944 */ /* 0x000fea0003c00000 */
[----:B------:R-:W-:Y:S02]  /*03d0*/  IMAD.MOV.U32 R4, RZ, RZ, R2 ;  /* 0x000000ffff047224 */ /* 0x000fe400078e0002 */
[----:B------:R-:W-:-:S07]  /*03e0*/  IMAD.MOV.U32 R5, RZ, RZ, R3 ;  /* 0x000000ffff057224 */ /* 0x000fce00078e0003 */
.L_x_3:
[----:B------:R-:W-:Y:S05]  /*03f0*/  BSYNC.RECONVERGENT B0 ;  /* 0x0000000000007941 */ /* 0x000fea0003800200 */
.L_x_2:
[----:B------:R-:W-:Y:S01]  /*0400*/  DADD R4, R4, 1.25 ;  /* 0x3ff4000004047429 */ /* 0x000fe20000000000 */
[----:B------:R-:W-:Y:S01]  /*0410*/  BSSY.RECONVERGENT B0, `(.L_x_4) ;  /* 0x000000e000007945 */ /* 0x000fe20003800200 */
[----:B------:R-:W-:Y:S01]  /*0420*/  CS2R R2, SRZ ;  /* 0x0000000000027805 */ /* 0x000fe2000001ff00 */
[----:B------:R-:W-:-:S03]  /*0430*/  IMAD.MOV.U32 R6, RZ, RZ, RZ ;  /* 0x000000ffff067224 */ /* 0x000fc600078e00ff */
[----:B------:R0:W1:Y:S05]  /*0440*/  F2F.F32.F64 R7, R4 ;  /* 0x0000000400077310 */ /* 0x00006a0000301000 */
.L_x_5:
[----:B0-----:R-:W-:Y:S01]  /*0450*/  FMUL R5, R3, R3 ;  /* 0x0000000303057220 */ /* 0x001fe20000400000 */
[C---:B------:R-:W-:Y:S01]  /*0460*/  ISETP.LT.U32.AND P1, PT, R2.reuse, 0xbb7, PT ;  /* 0x00000bb70200780c */ /* 0x040fe20003f21070 */
[----:B------:R-:W-:Y:S02]  /*0470*/  VIADD R2, R2, 0x1 ;  /* 0x0000000102027836 */ /* 0x000fe40000000000 */
[CCC-:B------:R-:W-:Y:S01]  /*0480*/  FFMA R4, R6.reuse, R6.reuse, R5.reuse ;  /* 0x0000000606047223 */ /* 0x1c0fe20000000005 */
[----:B------:R-:W-:-:S04]  /*0490*/  FFMA R5, R6, R6, -R5 ;  /* 0x0000000606057223 */ /* 0x000fc80000000805 */
[----:B------:R-:W-:Y:S01]  /*04a0*/  FSETP.GEU.AND P0, PT, R4, 4, PT ;  /* 0x408000000400780b */ /* 0x000fe20003f0e000 */
[----:B------:R-:W-:Y:S01]  /*04b0*/  FADD R4, R6, R6 ;  /* 0x0000000606047221 */ /* 0x000fe20000000000 */
[----:B------:R-:W-:-:S03]  /*04c0*/  FADD R6, R10, R5 ;  /* 0x000000050a067221 */ /* 0x000fc60000000000 */
[----:B-1----:R-:W-:-:S08]  /*04d0*/  FFMA R3, R4, R3, R7 ;  /* 0x0000000304037223 */ /* 0x002fd00000000007 */
[----:B------:R-:W-:Y:S05]  /*04e0*/  @!P0 BRA P1, `(.L_x_5) ;  /* 0xfffffffc00d88947 */ /* 0x000fea000083ffff */
[----:B------:R-:W-:Y:S05]  /*04f0*/  BSYNC.RECONVERGENT B0 ;  /* 0x0000000000007941 */ /* 0x000fea0003800200 */
.L_x_4:
[----:B------:R-:W-:-:S04]  /*0500*/  ISETP.GT.AND P0, PT, R0, 0x402, PT ;  /* 0x000004020000780c */ /* 0x000fc80003f04270 */
[----:B------:R-:W-:-:S13]  /*0510*/  ISETP.GT.U32.OR P0, PT, R11, 0x2ff, P0 ;  /* 0x000002ff0b00780c */ /* 0x000fda0000704470 */
[----:B------:R-:W-:Y:S05]  /*0520*/  @P0 EXIT ;  /* 0x000000000000094d */ /* 0x000fea0003800000 */
[C---:B------:R-:W-:Y:S01]  /*0530*/  ISETP.NE.AND P0, PT, R2.reuse, 0xbb8, PT ;  /* 0x00000bb80200780c */ /* 0x040fe20003f05270 */
[----:B------:R-:W0:Y:S01]  /*0540*/  LDCU.64 UR6, c[0x0][0x388] ;  /* 0x00007100ff0677ac */ /* 0x000e220008000a00 */
[----:B------:R-:W-:Y:S02]  /*0550*/  IMAD R11, R11, 0x403, R0 ;  /* 0x000004030b0b7824 */ /* 0x000fe400078e0200 */
[----:B------:R-:W-:Y:S01]  /*0560*/  SEL R4, R2, RZ, P0 ;  /* 0x000000ff02047207 */ /* 0x000fe20000000000 */
[----:B------:R-:W1:Y:S04]  /*0570*/  LDCU.64 UR4, c[0x0][0x358] ;  /* 0x00006b00ff0477ac */ /* 0x000e680008000a00 */
[----:B------:R-:W-:-:S05]  /*0580*/  VIADD R5, R4, 0xea ;  /* 0x000000ea04057836 */ /* 0x000fca0000000000 */
[----:B------:R-:W-:-:S05]  /*0590*/  LOP3.LUT R2, R5, 0xffff, RZ, 0xc0, !PT ;  /* 0x0000ffff05027812 */ /* 0x000fca00078ec0ff */
[----:B------:R-:W-:-:S05]  /*05a0*/  IMAD R2, R2, 0x2493, RZ ;  /* 0x0000249302027824 */ /* 0x000fca00078e02ff */
[----:B------:R-:W-:-:S05]  /*05b0*/  SHF.R.U32.HI R2, RZ, 0x10, R2 ;  /* 0x00000010ff027819 */ /* 0x000fca0000011602 */
[----:B------:R-:W-:-:S05]  /*05c0*/  IMAD.MOV R6, RZ, RZ, -R2 ;  /* 0x000000ffff067224 */ /* 0x000fca00078e0a02 */
[----:B------:R-:W-:-:S05]  /*05d0*/  PRMT R6, R6, 0x7710, RZ ;  /* 0x0000771006067816 */ /* 0x000fca00000000ff */
[----:B------:R-:W-:Y:S02]  /*05e0*/  IMAD.IADD R3, R5, 0x1, R6 ;  /* 0x0000000105037824 */ /* 0x000fe400078e0206 */
[----:B------:R-:W-:-:S03]  /*05f0*/  VIADD R6, R4, 0x64 ;  /* 0x0000006404067836 */ /* 0x000fc60000000000 */
[----:B------:R-:W-:Y:S02]  /*0600*/  LOP3.LUT R7, R3, 0xffff, RZ, 0xc0, !PT ;  /* 0x0000ffff03077812 */ /* 0x000fe400078ec0ff */
[----:B------:R-:W-:Y:S02]  /*0610*/  LOP3.LUT R3, R6, 0xffff, RZ, 0xc0, !PT ;  /* 0x0000ffff06037812 */ /* 0x000fe400078ec0ff */
[----:B------:R-:W-:-:S03]  /*0620*/  LEA.HI R2, R7, R2, RZ, 0x1f ;  /* 0x0000000207027211 */ /* 0x000fc600078ff8ff */
[----:B------:R-:W-:Y:S01]  /*0630*/  IMAD R3, R3, 0xe38f, RZ ;  /* 0x0000e38f03037824 */ /* 0x000fe200078e02ff */
[----:B------:R-:W-:-:S04]  /*0640*/  LOP3.LUT R7, R2, 0xffff, RZ, 0xc0, !PT ;  /* 0x0000ffff02077812 */ /* 0x000fc800078ec0ff */
[----:B------:R-:W-:Y:S02]  /*0650*/  SHF.R.U32.HI R2, RZ, 0x13, R3 ;  /* 0x00000013ff027819 */ /* 0x000fe40000011603 */
[----:B------:R-:W-:Y:S02]  /*0660*/  SHF.R.U32.HI R3, RZ, 0x2, R7 ;  /* 0x00000002ff037819 */ /* 0x000fe40000011607 */
[----:B------:R-:W-:Y:S02]  /*0670*/  PRMT R7, R2, 0x9910, RZ ;  /* 0x0000991002077816 */ /* 0x000fe400000000ff */
[----:B------:R-:W-:Y:S02]  /*0680*/  PRMT R8, R3, 0x9910, RZ ;  /* 0x0000991003087816 */ /* 0x000fe400000000ff */
[----:B------:R-:W2:Y:S01]  /*0690*/  LDC.64 R2, c[0x0][0x380] ;  /* 0x0000e000ff027b82 */ /* 0x000ea20000000a00 */
[----:B------:R-:W-:Y:S02]  /*06a0*/  IMAD R7, R7, 0x9, RZ ;  /* 0x0000000907077824 */ /* 0x000fe400078e02ff */
[----:B------:R-:W-:-:S02]  /*06b0*/  IMAD R8, R8, 0x7, RZ ;  /* 0x0000000708087824 */ /* 0x000fc400078e02ff */
[----:B------:R-:W-:Y:S02]  /*06c0*/  IMAD.MOV R7, RZ, RZ, -R7 ;  /* 0x000000ffff077224 */ /* 0x000fe400078e0a07 */
[----:B------:R-:W-:-:S03]  /*06d0*/  IMAD.MOV R8, RZ, RZ, -R8 ;  /* 0x000000ffff087224 */ /* 0x000fc600078e0a08 */
[----:B------:R-:W-:Y:S02]  /*06e0*/  PRMT R7, R7, 0x7710, RZ ;  /* 0x0000771007077816 */ /* 0x000fe400000000ff */
[----:B------:R-:W-:-:S03]  /*06f0*/  PRMT R8, R8, 0x7710, RZ ;  /* 0x0000771008087816 */ /* 0x000fc600000000ff */
[----:B------:R-:W-:Y:S02]  /*0700*/  IMAD.IADD R6, R6, 0x1, R7 ;  /* 0x0000000106067824 */ /* 0x000fe400078e0207 */
[----:B------:R-:W-:Y:S02]  /*0710*/  IMAD.IADD R5, R5, 0x1, R8 ;  /* 0x0000000105057824 */ /* 0x000fe400078e0208 */
[----:B------:R-:W-:Y:S01]  /*0720*/  IMAD R7, R11, 0x3, RZ ;  /* 0x000000030b077824 */ /* 0x000fe200078e02ff */
[----:B------:R-:W-:Y:S02]  /*0730*/  PRMT R9, R6, 0x9910, RZ ;  /* 0x0000991006097816 */ /* 0x000fe400000000ff */
[----:B------:R-:W-:Y:S01]  /*0740*/  PRMT R0, R5, 0x9910, RZ ;  /* 0x0000991005007816 */ /* 0x000fe200000000ff */
[----:B------:R-:W-:Y:S01]  /*0750*/  VIADD R5, R4, 0xa ;  /* 0x0000000a04057836 */ /* 0x000fe20000000000 */
[----:B0-----:R-:W-:Y:S01]  /*0760*/  IADD3 R6, P0, PT, R7, UR6, RZ ;  /* 0x0000000607067c10 */ /* 0x001fe2000ff1e0ff */
[----:B--2---:R-:W-:-:S03]  /*0770*/  IMAD.WIDE R2, R11, 0x4, R2 ;  /* 0x000000040b027825 */ /* 0x004fc600078e0202 */
[----:B------:R-:W-:Y:S01]  /*0780*/  LEA.HI.X.SX32 R7, R7, UR7, 0x1, P0 ;  /* 0x0000000707077c11 */ /* 0x000fe200080f0eff */
[----:B------:R-:W-:Y:S01]  /*0790*/  IMAD R9, R9, 0x1c, RZ ;  /* 0x0000001c09097824 */ /* 0x000fe200078e02ff */
[----:B-1----:R-:W-:Y:S01]  /*07a0*/  STG.E desc[UR4][R2.64], R4 ;  /* 0x0000000402007986 */ /* 0x002fe2000c101904 */
[----:B------:R-:W-:-:S03]  /*07b0*/  IMAD R11, R0, 0x24, RZ ;  /* 0x00000024000b7824 */ /* 0x000fc600078e02ff */
[----:B------:R-:W-:Y:S04]  /*07c0*/  STG.E.U8 desc[UR4][R6.64], R5 ;  /* 0x0000000506007986 */ /* 0x000fe8000c101104 */
[----:B------:R-:W-:Y:S04]  /*07d0*/  STG.E.U8 desc[UR4][R6.64+0x1], R9 ;  /* 0x0000010906007986 */ /* 0x000fe8000c101104 */
[----:B------:R-:W-:Y:S01]  /*07e0*/  STG.E.U8 desc[UR4][R6.64+0x2], R11 ;  /* 0x0000020b06007986 */ /* 0x000fe2000c101104 */
[----:B------:R-:W-:Y:S05]  /*07f0*/  EXIT ;  /* 0x000000000000794d */ /* 0x000fea0003800000 */
        .weak           $__internal_0_$__cuda_sm20_div_rn_f64_full
        .type           $__internal_0_$__cuda_sm20_div_rn_f64_full,@function
        .size           $__internal_0_$__cuda_sm20_div_rn_f64_full,(.L_x_12 - $__internal_0_$__cuda_sm20_div_rn_f64_full)
$__internal_0_$__cuda_sm20_div_rn_f64_full:
[C---:B------:R-:W-:Y:S01]  /*0800*/  FSETP.GEU.AND P0, PT, |R5|.reuse, 1.469367938527859385e-39, PT ;  /* 0x001000000500780b */ /* 0x040fe20003f0e200 */
[----:B------:R-:W-:Y:S01]  /*0810*/  IMAD.U32 R6, RZ, RZ, UR4 ;  /* 0x00000004ff067e24 */ /* 0x000fe2000f8e00ff */
[----:B------:R-:W-:Y:S01]  /*0820*/  MOV R4, UR4 ;  /* 0x0000000400047c02 */ /* 0x000fe20008000f00 */
[----:B------:R-:W-:Y:S01]  /*0830*/  IMAD.MOV.U32 R16, RZ, RZ, 0x1 ;  /* 0x00000001ff107424 */ /* 0x000fe200078e00ff */
[----:B------:R-:W-:Y:S01]  /*0840*/  LOP3.LUT R2, R5, 0x800fffff, RZ, 0xc0, !PT ;  /* 0x800fffff05027812 */ /* 0x000fe200078ec0ff */
[----:B------:R-:W-:Y:S01]  /*0850*/  BSSY.RECONVERGENT B1, `(.L_x_6) ;  /* 0x0000054000017945 */ /* 0x000fe20003800200 */
[C---:B------:R-:W-:Y:S02]  /*0860*/  FSETP.GEU.AND P2, PT, |R9|.reuse, 1.469367938527859385e-39, PT ;  /* 0x001000000900780b */ /* 0x040fe40003f4e200 */
[----:B------:R-:W-:Y:S02]  /*0870*/  LOP3.LUT R7, R2, 0x3ff00000, RZ, 0xfc, !PT ;  /* 0x3ff0000002077812 */ /* 0x000fe400078efcff */
[----:B------:R-:W-:-:S02]  /*0880*/  LOP3.LUT R13, R9, 0x7ff00000, RZ, 0xc0, !PT ;  /* 0x7ff00000090d7812 */ /* 0x000fc400078ec0ff */
[----:B------:R-:W-:Y:S01]  /*0890*/  LOP3.LUT R20, R5, 0x7ff00000, RZ, 0xc0, !PT ;  /* 0x7ff0000005147812 */ /* 0x000fe200078ec0ff */
[----:B------:R-:W-:-:S03]  /*08a0*/  @!P0 DMUL R6, R4, 8.98846567431157953865e+307 ;  /* 0x7fe0000004068828 */ /* 0x000fc60000000000 */
[----:B------:R-:W-:-:S03]  /*08b0*/  ISETP.GE.U32.AND P1, PT, R13, R20, PT ;  /* 0x000000140d00720c */ /* 0x000fc60003f26070 */
[----:B------:R-:W0:Y:S01]  /*08c0*/  MUFU.RCP64H R17, R7 ;  /* 0x0000000700117308 */ /* 0x000e220000001800 */
[----:B------:R-:W-:Y:S01]  /*08d0*/  @!P2 LOP3.LUT R14, R5, 0x7ff00000, RZ, 0xc0, !PT ;  /* 0x7ff00000050ea812 */ /* 0x000fe200078ec0ff */
[----:B------:R-:W-:-:S03]  /*08e0*/  @!P2 IMAD.MOV.U32 R22, RZ, RZ, RZ ;  /* 0x000000ffff16a224 */ /* 0x000fc600078e00ff */
[----:B------:R-:W-:Y:S01]  /*08f0*/  @!P2 ISETP.GE.U32.AND P3, PT, R13, R14, PT ;  /* 0x0000000e0d00a20c */ /* 0x000fe20003f66070 */
[----:B------:R-:W-:-:S05]  /*0900*/  IMAD.MOV.U32 R14, RZ, RZ, 0x1ca00000 ;  /* 0x1ca00000ff0e7424 */ /* 0x000fca00078e00ff */
[----:B------:R-:W-:-:S04]  /*0910*/  @!P2 SEL R15, R14, 0x63400000, !P3 ;  /* 0x634000000e0fa807 */ /* 0x000fc80005800000 */
[----:B------:R-:W-:Y:S01]  /*0920*/  @!P2 LOP3.LUT R15, R15, 0x80000000, R9, 0xf8, !PT ;  /* 0x800000000f0fa812 */ /* 0x000fe200078ef809 */
[----:B0-----:R-:W-:-:S03]  /*0930*/  DFMA R2, R16, -R6, 1 ;  /* 0x3ff000001002742b */ /* 0x001fc60000000806 */
[----:B------:R-:W-:-:S05]  /*0940*/  @!P2 LOP3.LUT R23, R15, 0x100000, RZ, 0xfc, !PT ;  /* 0x001000000f17a812 */ /* 0x000fca00078efcff */
[----:B------:R-:W-:-:S08]  /*0950*/  DFMA R2, R2, R2, R2 ;  /* 0x000000020202722b */ /* 0x000fd00000000002 */
[----:B------:R-:W-:Y:S01]  /*0960*/  DFMA R16, R16, R2, R16 ;  /* 0x000000021010722b */ /* 0x000fe20000000010 */
[----:B------:R-:W-:Y:S01]  /*0970*/  SEL R3, R14, 0x63400000, !P1 ;  /* 0x634000000e037807 */ /* 0x000fe20004800000 */
[----:B------:R-:W-:-:S03]  /*0980*/  IMAD.MOV.U32 R2, RZ, RZ, R8 ;  /* 0x000000ffff027224 */ /* 0x000fc600078e0008 */
[----:B------:R-:W-:-:S03]  /*0990*/  LOP3.LUT R3, R3, 0x800fffff, R9, 0xf8, !PT ;  /* 0x800fffff03037812 */ /* 0x000fc600078ef809 */
[----:B------:R-:W-:-:S03]  /*09a0*/  DFMA R18, R16, -R6, 1 ;  /* 0x3ff000001012742b */ /* 0x000fc60000000806 */
[----:B------:R-:W-:Y:S01]  /*09b0*/  @!P2 DFMA R2, R2, 2, -R22 ;  /* 0x400000000202a82b */ /* 0x000fe20000000816 */
[----:B------:R-:W-:-:S04]  /*09c0*/  IMAD.MOV.U32 R23, RZ, RZ, R13 ;  /* 0x000000ffff177224 */ /* 0x000fc800078e000d */
[----:B------:R-:W-:Y:S01]  /*09d0*/  DFMA R16, R16, R18, R16 ;  /* 0x000000121010722b */ /* 0x000fe20000000010 */
[----:B------:R-:W-:Y:S01]  /*09e0*/  IMAD.MOV.U32 R22, RZ, RZ, R20 ;  /* 0x000000ffff167224 */ /* 0x000fe200078e0014 */
[----:B------:R-:W-:-:S03]  /*09f0*/  @!P0 LOP3.LUT R22, R7, 0x7ff00000, RZ, 0xc0, !PT ;  /* 0x7ff0000007168812 */ /* 0x000fc600078ec0ff */
[----:B------:R-:W-:Y:S02]  /*0a00*/  @!P2 LOP3.LUT R23, R3, 0x7ff00000, RZ, 0xc0, !PT ;  /* 0x7ff000000317a812 */ /* 0x000fe400078ec0ff */
[----:B------:R-:W-:Y:S01]  /*0a10*/  VIADD R24, R22, 0xffffffff ;  /* 0xffffffff16187836 */ /* 0x000fe20000000000 */
[----:B------:R-:W-:Y:S02]  /*0a20*/  DMUL R18, R16, R2 ;  /* 0x0000000210127228 */ /* 0x000fe40000000000 */
[----:B------:R-:W-:-:S05]  /*0a30*/  VIADD R15, R23, 0xffffffff ;  /* 0xffffffff170f7836 */ /* 0x000fca0000000000 */
[----:B------:R-:W-:Y:S01]  /*0a40*/  ISETP.GT.U32.AND P0, PT, R15, 0x7feffffe, PT ;  /* 0x7feffffe0f00780c */ /* 0x000fe20003f04070 */
[----:B------:R-:W-:-:S03]  /*0a50*/  DFMA R20, R18, -R6, R2 ;  /* 0x800000061214722b */ /* 0x000fc60000000002 */
[----:B------:R-:W-:-:S05]  /*0a60*/  ISETP.GT.U32.OR P0, PT, R24, 0x7feffffe, P0 ;  /* 0x7feffffe1800780c */ /* 0x000fca0000704470 */
[----:B------:R-:W-:-:S08]  /*0a70*/  DFMA R16, R16, R20, R18 ;  /* 0x000000141010722b */ /* 0x000fd00000000012 */
[----:B------:R-:W-:Y:S05]  /*0a80*/  @P0 BRA `(.L_x_7) ;  /* 0x00000000006c0947 */ /* 0x000fea0003800000 */
[----:B------:R-:W-:-:S04]  /*0a90*/  LOP3.LUT R18, R5, 0x7ff00000, RZ, 0xc0, !PT ;  /* 0x7ff0000005127812 */ /* 0x000fc800078ec0ff */
[CC--:B------:R-:W-:Y:S02]  /*0aa0*/  VIADDMNMX R8, R13.reuse, -R18.reuse, 0xb9600000, !PT ;  /* 0xb96000000d087446 */ /* 0x0c0fe40007800912 */
[----:B------:R-:W-:Y:S02]  /*0ab0*/  ISETP.GE.U32.AND P0, PT, R13, R18, PT ;  /* 0x000000120d00720c */ /* 0x000fe40003f06070 */
[----:B------:R-:W-:Y:S02]  /*0ac0*/  VIMNMX R8, PT, PT, R8, 0x46a00000, PT ;  /* 0x46a0000008087848 */ /* 0x000fe40003fe0100 */
[----:B------:R-:W-:-:S05]  /*0ad0*/  SEL R13, R14, 0x63400000, !P0 ;  /* 0x634000000e0d7807 */ /* 0x000fca0004000000 */
[----:B------:R-:W-:Y:S02]  /*0ae0*/  IMAD.IADD R13, R8, 0x1, -R13 ;  /* 0x00000001080d7824 */ /* 0x000fe400078e0a0d */
[----:B------:R-:W-:Y:S02]  /*0af0*/  IMAD.MOV.U32 R8, RZ, RZ, RZ ;  /* 0x000000ffff087224 */ /* 0x000fe400078e00ff */
[----:B------:R-:W-:-:S06]  /*0b00*/  VIADD R9, R13, 0x7fe00000 ;  /* 0x7fe000000d097836 */ /* 0x000fcc0000000000 */
[----:B------:R-:W-:-:S10]  /*0b10*/  DMUL R14, R16, R8 ;  /* 0x00000008100e7228 */ /* 0x000fd40000000000 */
[----:B------:R-:W-:-:S13]  /*0b20*/  FSETP.GTU.AND P0, PT, |R15|, 1.469367938527859385e-39, PT ;  /* 0x001000000f00780b */ /* 0x000fda0003f0c200 */
[----:B------:R-:W-:Y:S05]  /*0b30*/  @P0 BRA `(.L_x_8) ;  /* 0x0000000000940947 */ /* 0x000fea0003800000 */
[----:B------:R-:W-:Y:S01]  /*0b40*/  DFMA R2, R16, -R6, R2 ;  /* 0x800000061002722b */ /* 0x000fe20000000002 */
[----:B------:R-:W-:-:S09]  /*0b50*/  IMAD.MOV.U32 R8, RZ, RZ, RZ ;  /* 0x000000ffff087224 */ /* 0x000fd200078e00ff */
[C---:B------:R-:W-:Y:S02]  /*0b60*/  FSETP.NEU.AND P0, PT, R3.reuse, RZ, PT ;  /* 0x000000ff0300720b */ /* 0x040fe40003f0d000 */
[----:B------:R-:W-:-:S04]  /*0b70*/  LOP3.LUT R5, R3, 0x80000000, R5, 0x48, !PT ;  /* 0x8000000003057812 */ /* 0x000fc800078e4805 */
[----:B------:R-:W-:-:S07]  /*0b80*/  LOP3.LUT R9, R5, R9, RZ, 0xfc, !PT ;  /* 0x0000000905097212 */ /* 0x000fce00078efcff */
[----:B------:R-:W-:Y:S05]  /*0b90*/  @!P0 BRA `(.L_x_8) ;  /* 0x00000000007c8947 */ /* 0x000fea0003800000 */
[----:B------:R-:W-:Y:S01]  /*0ba0*/  IADD3 R3, PT, PT, -R13, RZ, RZ ;  /* 0x000000ff0d037210 */ /* 0x000fe20007ffe1ff */
[----:B------:R-:W-:Y:S01]  /*0bb0*/  IMAD.MOV.U32 R2, RZ, RZ, RZ ;  /* 0x000000ffff027224 */ /* 0x000fe200078e00ff */
[----:B------:R-:W-:-:S05]  /*0bc0*/  DMUL.RP R8, R16, R8 ;  /* 0x0000000810087228 */ /* 0x000fca0000008000 */
[----:B------:R-:W-:-:S05]  /*0bd0*/  DFMA R2, R14, -R2, R16 ;  /* 0x800000020e02722b */ /* 0x000fca0000000010 */
[----:B------:R-:W-:Y:S02]  /*0be0*/  LOP3.LUT R5, R9, R5, RZ, 0x3c, !PT ;  /* 0x0000000509057212 */ /* 0x000fe400078e3cff */
[----:B------:R-:W-:-:S04]  /*0bf0*/  IADD3 R2, PT, PT, -R13, -0x43300000, RZ ;  /* 0xbcd000000d027810 */ /* 0x000fc80007ffe1ff */
[----:B------:R-:W-:-:S04]  /*0c00*/  FSETP.NEU.AND P0, PT, |R3|, R2, PT ;  /* 0x000000020300720b */ /* 0x000fc80003f0d200 */
[----:B------:R-:W-:Y:S02]  /*0c10*/  FSEL R14, R8, R14, !P0 ;  /* 0x0000000e080e7208 */ /* 0x000fe40004000000 */
[----:B------:R-:W-:Y:S01]  /*0c20*/  FSEL R15, R5, R15, !P0 ;  /* 0x0000000f050f7208 */ /* 0x000fe20004000000 */
[----:B------:R-:W-:Y:S06]  /*0c30*/  BRA `(.L_x_8) ;  /* 0x0000000000547947 */ /* 0x000fec0003800000 */
.L_x_7:
[----:B------:R-:W-:-:S14]  /*0c40*/  DSETP.NAN.AND P0, PT, R8, R8, PT ;  /* 0x000000080800722a */ /* 0x000fdc0003f08000 */
[----:B------:R-:W-:Y:S05]  /*0c50*/  @P0 BRA `(.L_x_9) ;  /* 0x0000000000440947 */ /* 0x000fea0003800000 */
[----:B------:R-:W-:-:S14]  /*0c60*/  DSETP.NAN.AND P0, PT, R4, R4, PT ;  /* 0x000000040400722a */ /* 0x000fdc0003f08000 */
[----:B------:R-:W-:Y:S05]  /*0c70*/  @P0 BRA `(.L_x_10) ;  /* 0x0000000000300947 */ /* 0x000fea0003800000 */
[----:B------:R-:W-:Y:S01]  /*0c80*/  ISETP.NE.AND P0, PT, R23, R22, PT ;  /* 0x000000161700720c */ /* 0x000fe20003f05270 */
[----:B------:R-:W-:Y:S02]  /*0c90*/  IMAD.MOV.U32 R14, RZ, RZ, 0x0 ;  /* 0x00000000ff0e7424 */ /* 0x000fe400078e00ff */
[----:B------:R-:W-:-:S10]  /*0ca0*/  IMAD.MOV.U32 R15, RZ, RZ, -0x80000 ;  /* 0xfff80000ff0f7424 */ /* 0x000fd400078e00ff */
[----:B------:R-:W-:Y:S05]  /*0cb0*/  @!P0 BRA `(.L_x_8) ;  /* 0x0000000000348947 */ /* 0x000fea0003800000 */
[----:B------:R-:W-:Y:S02]  /*0cc0*/  ISETP.NE.AND P0, PT, R23, 0x7ff00000, PT ;  /* 0x7ff000001700780c */ /* 0x000fe40003f05270 */
[----:B------:R-:W-:Y:S02]  /*0cd0*/  LOP3.LUT R15, R9, 0x80000000, R5, 0x48, !PT ;  /* 0x80000000090f7812 */ /* 0x000fe400078e4805 */
[----:B------:R-:W-:-:S13]  /*0ce0*/  ISETP.EQ.OR P0, PT, R22, RZ, !P0 ;  /* 0x000000ff1600720c */ /* 0x000fda0004702670 */
[----:B------:R-:W-:Y:S01]  /*0cf0*/  @P0 LOP3.LUT R2, R15, 0x7ff00000, RZ, 0xfc, !PT ;  /* 0x7ff000000f020812 */ /* 0x000fe200078efcff */
[----:B------:R-:W-:Y:S02]  /*0d00*/  @!P0 IMAD.MOV.U32 R14, RZ, RZ, RZ ;  /* 0x000000ffff0e8224 */ /* 0x000fe400078e00ff */
[----:B------:R-:W-:Y:S02]  /*0d10*/  @P0 IMAD.MOV.U32 R14, RZ, RZ, RZ ;  /* 0x000000ffff0e0224 */ /* 0x000fe400078e00ff */
[----:B------:R-:W-:Y:S01]  /*0d20*/  @P0 IMAD.MOV.U32 R15, RZ, RZ, R2 ;  /* 0x000000ffff0f0224 */ /* 0x000fe200078e0002 */
[----:B------:R-:W-:Y:S06]  /*0d30*/  BRA `(.L_x_8) ;  /* 0x0000000000147947 */ /* 0x000fec0003800000 */
.L_x_10:
[----:B------:R-:W-:Y:S01]  /*0d40*/  LOP3.LUT R15, R5, 0x80000, RZ, 0xfc, !PT ;  /* 0x00080000050f7812 */ /* 0x000fe200078efcff */
[----:B------:R-:W-:Y:S01]  /*0d50*/  IMAD.MOV.U32 R14, RZ, RZ, R4 ;  /* 0x000000ffff0e7224 */ /* 0x000fe200078e0004 */
[----:B------:R-:W-:Y:S06]  /*0d60*/  BRA `(.L_x_8) ;  /* 0x0000000000087947 */ /* 0x000fec0003800000 */
.L_x_9:
[----:B------:R-:W-:Y:S01]  /*0d70*/  LOP3.LUT R15, R9, 0x80000, RZ, 0xfc, !PT ;  /* 0x00080000090f7812 */ /* 0x000fe200078efcff */
[----:B------:R-:W-:-:S07]  /*0d80*/  IMAD.MOV.U32 R14, RZ, RZ, R8 ;  /* 0x000000ffff0e7224 */ /* 0x000fce00078e0008 */
.L_x_8:
[----:B------:R-:W-:Y:S05]  /*0d90*/  BSYNC.RECONVERGENT B1 ;  /* 0x0000000000017941 */ /* 0x000fea0003800200 */
.L_x_6:
[----:B------:R-:W-:Y:S02]  /*0da0*/  IMAD.MOV.U32 R13, RZ, RZ, 0x0 ;  /* 0x00000000ff0d7424 */ /* 0x000fe400078e00ff */
[----:B------:R-:W-:Y:S02]  /*0db0*/  IMAD.MOV.U32 R2, RZ, RZ, R14 ;  /* 0x000000ffff027224 */ /* 0x000fe400078e000e */
[----:B------:R-:W-:Y:S01]  /*0dc0*/  IMAD.MOV.U32 R3, RZ, RZ, R15 ;  /* 0x000000ffff037224 */ /* 0x000fe200078e000f */
[----:B------:R-:W-:Y:S06]  /*0dd0*/  RET.REL.NODEC R12 `(_Z15isin_mandelbrotPiPh) ;  /* 0xfffffff00c887950 */ /* 0x000fec0003c3ffff */
.L_x_11:
[----:B------:R-:W-:-:S00]  /*0de0*/  BRA `(.L_x_11) ;  /* 0xfffffffc00fc7947 */ /* 0x000fc0000383ffff */
[----:B------:R-:W-:-:S00]  /*0df0*/  NOP ;  /* 0x0000000000007918 */ /* 0x000fc00000000000 */
        /* <DEDUP_REMOVED lines=8> */
.L_x_12:


//--------------------- .nv.shared.reserved.0     --------------------------
	.section	.nv.shared.reserved.0,"aw",@nobits
	.weak		__nv_reservedSMEM_offset_0_alias
	.size		__nv_reservedSMEM_offset_0_alias, 0, 64
	.other		__nv_reservedSMEM_offset_0_alias,@"STO_CUDA_RESERVED_SHARED STV_DEFAULT"
__nv_reservedSMEM_offset_0_alias:
	.zero		0
	.zero		64


//--------------------- .nv.constant0._Z15isin_mandelbrotPiPh --------------------------
	.section	.nv.constant0._Z15isin_mandelbrotPiPh,"a",@progbits
	.sectionflags	@""
	.align	4
.nv.constant0._Z15isin_mandelbrotPiPh:
	.zero		912


//--------------------- SYMBOLS --------------------------

	.type		.nv.reservedSmem.offset0,@object
	.size		.nv.reservedSmem.offset0,0x4
